//
// Generated by NVIDIA NVVM Compiler
//
// Compiler Build ID: CL-36424714
// Cuda compilation tools, release 13.0, V13.0.88
// Based on NVVM 20.0.0
//

.version 9.0
.target sm_100
.address_size 64

	// .globl	_Z10initKernelPcj

.visible .entry _Z10initKernelPcj(
	.param .u64 .ptr .align 1 _Z10initKernelPcj_param_0,
	.param .u32 _Z10initKernelPcj_param_1
)
{
	.reg .pred 	%p<4>;
	.reg .b16 	%rs<3>;
	.reg .b32 	%r<11>;
	.reg .b64 	%rd<7>;

	ld.param.u64 	%rd2, [_Z10initKernelPcj_param_0];
	ld.param.u32 	%r6, [_Z10initKernelPcj_param_1];
	cvta.to.global.u64 	%rd1, %rd2;
	mov.u32 	%r7, %ctaid.x;
	mov.u32 	%r1, %ntid.x;
	mov.u32 	%r8, %tid.x;
	mad.lo.s32 	%r10, %r7, %r1, %r8;
	setp.gt.u32 	%p1, %r10, %r6;
	@%p1 bra 	$L__BB0_6;
	mov.u32 	%r9, %nctaid.x;
	mul.lo.s32 	%r3, %r9, %r1;
$L__BB0_2:
	setp.gt.u32 	%p2, %r10, 1;
	@%p2 bra 	$L__BB0_4;
	cvt.u64.u32 	%rd5, %r10;
	add.s64 	%rd6, %rd1, %rd5;
	mov.b16 	%rs2, 0;
	st.global.u8 	[%rd6], %rs2;
	bra.uni 	$L__BB0_5;
$L__BB0_4:
	cvt.u64.u32 	%rd3, %r10;
	add.s64 	%rd4, %rd1, %rd3;
	mov.b16 	%rs1, 1;
	st.global.u8 	[%rd4], %rs1;
$L__BB0_5:
	add.s32 	%r10, %r10, %r3;
	setp.le.u32 	%p3, %r10, %r6;
	@%p3 bra 	$L__BB0_2;
$L__BB0_6:
	ret;

}
	// .globl	_Z11sieveKernelPcjj
.visible .entry _Z11sieveKernelPcjj(
	.param .u64 .ptr .align 1 _Z11sieveKernelPcjj_param_0,
	.param .u32 _Z11sieveKernelPcjj_param_1,
	.param .u32 _Z11sieveKernelPcjj_param_2
)
{
	.reg .pred 	%p<3>;
	.reg .b16 	%rs<2>;
	.reg .b32 	%r<17>;
	.reg .b64 	%rd<5>;

	ld.param.u64 	%rd2, [_Z11sieveKernelPcjj_param_0];
	ld.param.u32 	%r9, [_Z11sieveKernelPcjj_param_1];
	ld.param.u32 	%r10, [_Z11sieveKernelPcjj_param_2];
	mov.u32 	%r11, %ctaid.x;
	mov.u32 	%r1, %ntid.x;
	mov.u32 	%r12, %tid.x;
	mad.lo.s32 	%r13, %r11, %r1, %r12;
	add.s32 	%r16, %r13, 2;
	mul.lo.s32 	%r15, %r16, %r9;
	setp.gt.u32 	%p1, %r15, %r10;
	@%p1 bra 	$L__BB1_3;
	mov.u32 	%r14, %nctaid.x;
	mul.lo.s32 	%r4, %r14, %r1;
	cvta.to.global.u64 	%rd1, %rd2;
$L__BB1_2:
	cvt.u64.u32 	%rd3, %r15;
	add.s64 	%rd4, %rd1, %rd3;
	mov.b16 	%rs1, 0;
	st.global.u8 	[%rd4], %rs1;
	add.s32 	%r16, %r16, %r4;
	mul.lo.s32 	%r15, %r16, %r9;
	setp.le.u32 	%p2, %r15, %r10;
	@%p2 bra 	$L__BB1_2;
$L__BB1_3:
	ret;

}


// ===== COMPILED SASS (sm_100) =====

	.target	sm_100

	.elftype	@"ET_EXEC"


//--------------------- .note.nv.tkinfo           --------------------------
	.section	.note.nv.tkinfo,"",@"SHT_NOTE"
	.sectionflags	@"SHF_NOTE_NV_TKINFO"
	.tkinfo
        /*0018*/ 	.word	0x00000002
        /*0030*/ 	.string	""
        /*0030*/ 	.string	"ptxas"
        /*0030*/ 	.string	"Cuda compilation tools, release 13.0, V13.0.88"
        /*0030*/ 	.string	"Build cuda_13.0.r13.0/compiler.36424714_0"
        /*0030*/ 	.string	"-arch sm_100 -m 64 "



//--------------------- .note.nv.cuinfo           --------------------------
	.section	.note.nv.cuinfo,"",@"SHT_NOTE"
	.sectionflags	@"SHF_NOTE_NV_CUINFO"
        /*0018*/ 	.short	0x0002
        /*001a*/ 	.short	0x0064
        /*001c*/ 	.short	0x0082
	.zero		2


//--------------------- .nv.info                  --------------------------
	.section	.nv.info,"",@"SHT_CUDA_INFO"
	.align	4


	//----- nvinfo : EIATTR_REGCOUNT
	.align		4
        /*0000*/ 	.byte	0x04, 0x2f
        /*0002*/ 	.short	(.L_1 - .L_0)
	.align		4
.L_0:
        /*0004*/ 	.word	index@(_Z10initKernelPcj)
        /*0008*/ 	.word	0x00000008


	//----- nvinfo : EIATTR_FRAME_SIZE
	.align		4
.L_1:
        /*000c*/ 	.byte	0x04, 0x11
        /*000e*/ 	.short	(.L_3 - .L_2)
	.align		4
.L_2:
        /*0010*/ 	.word	index@(_Z10initKernelPcj)
        /*0014*/ 	.word	0x00000000


	//----- nvinfo : EIATTR_REGCOUNT
	.align		4
.L_3:
        /*0018*/ 	.byte	0x04, 0x2f
        /*001a*/ 	.short	(.L_5 - .L_4)
	.align		4
.L_4:
        /*001c*/ 	.word	index@(_Z11sieveKernelPcjj)
        /*0020*/ 	.word	0x00000008


	//----- nvinfo : EIATTR_FRAME_SIZE
	.align		4
.L_5:
        /*0024*/ 	.byte	0x04, 0x11
        /*0026*/ 	.short	(.L_7 - .L_6)
	.align		4
.L_6:
        /*0028*/ 	.word	index@(_Z11sieveKernelPcjj)
        /*002c*/ 	.word	0x00000000


	//----- nvinfo : EIATTR_MIN_STACK_SIZE
	.align		4
.L_7:
        /*0030*/ 	.byte	0x04, 0x12
        /*0032*/ 	.short	(.L_9 - .L_8)
	.align		4
.L_8:
        /*0034*/ 	.word	index@(_Z11sieveKernelPcjj)
        /*0038*/ 	.word	0x00000000


	//----- nvinfo : EIATTR_MIN_STACK_SIZE
	.align		4
.L_9:
        /*003c*/ 	.byte	0x04, 0x12
        /*003e*/ 	.short	(.L_11 - .L_10)
	.align		4
.L_10:
        /*0040*/ 	.word	index@(_Z10initKernelPcj)
        /*0044*/ 	.word	0x00000000
.L_11:


//--------------------- .nv.compat                --------------------------
	.section	.nv.compat,"",@"SHT_CUDA_COMPAT_INFO"
	.align	4
        /*0000*/ 	.byte	0x02, 0x09, 0x00, 0x00, 0x02, 0x02, 0x01, 0x00, 0x02, 0x05, 0x05, 0x00, 0x03, 0x07, 0x01, 0x01
        /*0010*/ 	.byte	0x02, 0x03, 0x00, 0x00, 0x02, 0x06, 0x01, 0x00, 0x04, 0x0b, 0x08, 0x00, 0x09, 0x00, 0x00, 0x00
        /*0020*/ 	.byte	0x00, 0x00, 0x00, 0x00


//--------------------- .nv.info._Z11sieveKernelPcjj --------------------------
	.section	.nv.info._Z11sieveKernelPcjj,"",@"SHT_CUDA_INFO"
	.sectionflags	@""
	.align	4


	//----- nvinfo : EIATTR_CUDA_API_VERSION
	.align		4
        /*0000*/ 	.byte	0x04, 0x37
        /*0002*/ 	.short	(.L_13 - .L_12)
.L_12:
        /*0004*/ 	.word	0x00000082


	//----- nvinfo : EIATTR_KPARAM_INFO
	.align		4
.L_13:
        /*0008*/ 	.byte	0x04, 0x17
        /*000a*/ 	.short	(.L_15 - .L_14)
.L_14:
        /*000c*/ 	.word	0x00000000
        /*0010*/ 	.short	0x0002
        /*0012*/ 	.short	0x000c
        /*0014*/ 	.byte	0x00, 0xf0, 0x11, 0x00


	//----- nvinfo : EIATTR_KPARAM_INFO
	.align		4
.L_15:
        /*0018*/ 	.byte	0x04, 0x17
        /*001a*/ 	.short	(.L_17 - .L_16)
.L_16:
        /*001c*/ 	.word	0x00000000
        /*0020*/ 	.short	0x0001
        /*0022*/ 	.short	0x0008
        /*0024*/ 	.byte	0x00, 0xf0, 0x11, 0x00


	//----- nvinfo : EIATTR_KPARAM_INFO
	.align		4
.L_17:
        /*0028*/ 	.byte	0x04, 0x17
        /*002a*/ 	.short	(.L_19 - .L_18)
.L_18:
        /*002c*/ 	.word	0x00000000
        /*0030*/ 	.short	0x0000
        /*0032*/ 	.short	0x0000
        /*0034*/ 	.byte	0x00, 0xf5, 0x21, 0x00


	//----- nvinfo : EIATTR_SPARSE_MMA_MASK
	.align		4
.L_19:
        /*0038*/ 	.byte	0x03, 0x50
        /*003a*/ 	.short	0x0000


	//----- nvinfo : EIATTR_MAXREG_COUNT
	.align		4
        /*003c*/ 	.byte	0x03, 0x1b
        /*003e*/ 	.short	0x00ff


	//----- nvinfo : EIATTR_MERCURY_ISA_VERSION
	.align		4
        /*0040*/ 	.byte	0x03, 0x5f
        /*0042*/ 	.short	0x0101


	//----- nvinfo : EIATTR_VRC_CTA_INIT_COUNT
	.align		4
        /*0044*/ 	.byte	0x02, 0x4a
	.zero		1
	.zero		1


	//----- nvinfo : EIATTR_EXIT_INSTR_OFFSETS
	.align		4
        /*0048*/ 	.byte	0x04, 0x1c
        /*004a*/ 	.short	(.L_21 - .L_20)


	//   ....[0]....
.L_20:
        /*004c*/ 	.word	0x00000090


	//   ....[1]....
        /*0050*/ 	.word	0x00000150


	//----- nvinfo : EIATTR_CRS_STACK_SIZE
	.align		4
.L_21:
        /*0054*/ 	.byte	0x04, 0x1e
        /*0056*/ 	.short	(.L_23 - .L_22)
.L_22:
        /*0058*/ 	.word	0x00000000


	//----- nvinfo : EIATTR_CBANK_PARAM_SIZE
	.align		4
.L_23:
        /*005c*/ 	.byte	0x03, 0x19
        /*005e*/ 	.short	0x0010


	//----- nvinfo : EIATTR_PARAM_CBANK
	.align		4
        /*0060*/ 	.byte	0x04, 0x0a
        /*0062*/ 	.short	(.L_25 - .L_24)
	.align		4
.L_24:
        /*0064*/ 	.word	index@(.nv.constant0._Z11sieveKernelPcjj)
        /*0068*/ 	.short	0x0380
        /*006a*/ 	.short	0x0010


	//----- nvinfo : EIATTR_SW_WAR
	.align		4
.L_25:
        /*006c*/ 	.byte	0x04, 0x36
        /*006e*/ 	.short	(.L_27 - .L_26)
.L_26:
        /*0070*/ 	.word	0x00000008
.L_27:


//--------------------- .nv.info._Z10initKernelPcj --------------------------
	.section	.nv.info._Z10initKernelPcj,"",@"SHT_CUDA_INFO"
	.sectionflags	@""
	.align	4


	//----- nvinfo : EIATTR_CUDA_API_VERSION
	.align		4
        /*0000*/ 	.byte	0x04, 0x37
        /*0002*/ 	.short	(.L_29 - .L_28)
.L_28:
        /*0004*/ 	.word	0x00000082


	//----- nvinfo : EIATTR_KPARAM_INFO
	.align		4
.L_29:
        /*0008*/ 	.byte	0x04, 0x17
        /*000a*/ 	.short	(.L_31 - .L_30)
.L_30:
        /*000c*/ 	.word	0x00000000
        /*0010*/ 	.short	0x0001
        /*0012*/ 	.short	0x0008
        /*0014*/ 	.byte	0x00, 0xf0, 0x11, 0x00


	//----- nvinfo : EIATTR_KPARAM_INFO
	.align		4
.L_31:
        /*0018*/ 	.byte	0x04, 0x17
        /*001a*/ 	.short	(.L_33 - .L_32)
.L_32:
        /*001c*/ 	.word	0x00000000
        /*0020*/ 	.short	0x0000
        /*0022*/ 	.short	0x0000
        /*0024*/ 	.byte	0x00, 0xf5, 0x21, 0x00


	//----- nvinfo : EIATTR_SPARSE_MMA_MASK
	.align		4
.L_33:
        /*0028*/ 	.byte	0x03, 0x50
        /*002a*/ 	.short	0x0000


	//----- nvinfo : EIATTR_MAXREG_COUNT
	.align		4
        /*002c*/ 	.byte	0x03, 0x1b
        /*002e*/ 	.short	0x00ff


	//----- nvinfo : EIATTR_MERCURY_ISA_VERSION
	.align		4
        /*0030*/ 	.byte	0x03, 0x5f
        /*0032*/ 	.short	0x0101


	//----- nvinfo : EIATTR_VRC_CTA_INIT_COUNT
	.align		4
        /*0034*/ 	.byte	0x02, 0x4a
	.zero		1
	.zero		1


	//----- nvinfo : EIATTR_EXIT_INSTR_OFFSETS
	.align		4
        /*0038*/ 	.byte	0x04, 0x1c
        /*003a*/ 	.short	(.L_35 - .L_34)


	//   ....[0]....
.L_34:
        /*003c*/ 	.word	0x00000070


	//   ....[1]....
        /*0040*/ 	.word	0x00000160


	//----- nvinfo : EIATTR_CRS_STACK_SIZE
	.align		4
.L_35:
        /*0044*/ 	.byte	0x04, 0x1e
        /*0046*/ 	.short	(.L_37 - .L_36)
.L_36:
        /*0048*/ 	.word	0x00000000


	//----- nvinfo : EIATTR_CBANK_PARAM_SIZE
	.align		4
.L_37:
        /*004c*/ 	.byte	0x03, 0x19
        /*004e*/ 	.short	0x000c


	//----- nvinfo : EIATTR_PARAM_CBANK
	.align		4
        /*0050*/ 	.byte	0x04, 0x0a
        /*0052*/ 	.short	(.L_39 - .L_38)
	.align		4
.L_38:
        /*0054*/ 	.word	index@(.nv.constant0._Z10initKernelPcj)
        /*0058*/ 	.short	0x0380
        /*005a*/ 	.short	0x000c


	//----- nvinfo : EIATTR_SW_WAR
	.align		4
.L_39:
        /*005c*/ 	.byte	0x04, 0x36
        /*005e*/ 	.short	(.L_41 - .L_40)
.L_40:
        /*0060*/ 	.word	0x00000008
.L_41:


//--------------------- .nv.callgraph             --------------------------
	.section	.nv.callgraph,"",@"SHT_CUDA_CALLGRAPH"
	.align	4
	.sectionentsize	8
	.align		4
        /*0000*/ 	.word	0x00000000
	.align		4
        /*0004*/ 	.word	0xffffffff
	.align		4
        /*0008*/ 	.word	0x00000000
	.align		4
        /*000c*/ 	.word	0xfffffffe
	.align		4
        /*0010*/ 	.word	0x00000000
	.align		4
        /*0014*/ 	.word	0xfffffffd
	.align		4
        /*0018*/ 	.word	0x00000000
	.align		4
        /*001c*/ 	.word	0xfffffffc


//--------------------- .text._Z11sieveKernelPcjj --------------------------
	.section	.text._Z11sieveKernelPcjj,"ax",@progbits
	.align	128
        .global         _Z11sieveKernelPcjj
        .type           _Z11sieveKernelPcjj,@function
        .size           _Z11sieveKernelPcjj,(.L_x_4 - _Z11sieveKernelPcjj)
        .other          _Z11sieveKernelPcjj,@"STO_CUDA_ENTRY STV_DEFAULT"
_Z11sieveKernelPcjj:
.text._Z11sieveKernelPcjj:
[----:B------:R-:W-:Y:S01]  /*0000*/  LDC R1, c[0x0][0x37c] ;  /* 0x0000df00ff017b82 */ /* 0x000fe20000000800 */
[----:B------:R-:W0:Y:S07]  /*0010*/  S2R R0, SR_TID.X ;  /* 0x0000000000007919 */ /* 0x000e2e0000002100 */
[----:B------:R-:W0:Y:S01]  /*0020*/  S2UR UR4, SR_CTAID.X ;  /* 0x00000000000479c3 */ /* 0x000e220000002500 */
[----:B------:R-:W1:Y:S07]  /*0030*/  LDCU.64 UR8, c[0x0][0x388] ;  /* 0x00007100ff0877ac */ /* 0x000e6e0008000a00 */
[----:B------:R-:W0:Y:S02]  /*0040*/  LDC R5, c[0x0][0x360] ;  /* 0x0000d800ff057b82 */ /* 0x000e240000000800 */
[----:B0-----:R-:W-:-:S05]  /*0050*/  IMAD R0, R5, UR4, R0 ;  /* 0x0000000405007c24 */ /* 0x001fca000f8e0200 */
[----:B------:R-:W-:-:S05]  /*0060*/  IADD3 R0, PT, PT, R0, 0x2, RZ ;  /* 0x0000000200007810 */ /* 0x000fca0007ffe0ff */
[----:B-1----:R-:W-:-:S05]  /*0070*/  IMAD R2, R0, UR8, RZ ;  /* 0x0000000800027c24 */ /* 0x002fca000f8e02ff */
[----:B------:R-:W-:-:S13]  /*0080*/  ISETP.GT.U32.AND P0, PT, R2, UR9, PT ;  /* 0x0000000902007c0c */ /* 0x000fda000bf04070 */
[----:B------:R-:W-:Y:S05]  /*0090*/  @P0 EXIT ;  /* 0x000000000000094d */ /* 0x000fea0003800000 */
[----:B------:R-:W0:Y:S01]  /*00a0*/  LDCU UR4, c[0x0][0x370] ;  /* 0x00006e00ff0477ac */ /* 0x000e220008000800 */
[----:B------:R-:W1:Y:S01]  /*00b0*/  LDCU.64 UR6, c[0x0][0x358] ;  /* 0x00006b00ff0677ac */ /* 0x000e620008000a00 */
[----:B------:R-:W2:Y:S01]  /*00c0*/  LDCU.64 UR10, c[0x0][0x380] ;  /* 0x00007000ff0a77ac */ /* 0x000ea20008000a00 */
[----:B0-----:R-:W-:-:S07]  /*00d0*/  IMAD R5, R5, UR4, RZ ;  /* 0x0000000405057c24 */ /* 0x001fce000f8e02ff */
.L_x_0:
[----:B--2---:R-:W-:Y:S02]  /*00e0*/  IADD3 R2, P0, PT, R2, UR10, RZ ;  /* 0x0000000a02027c10 */ /* 0x004fe4000ff1e0ff */
[----:B------:R-:W-:Y:S02]  /*00f0*/  IADD3 R0, PT, PT, R5, R0, RZ ;  /* 0x0000000005007210 */ /* 0x000fe40007ffe0ff */
[----:B------:R-:W-:-:S05]  /*0100*/  IADD3.X R3, PT, PT, RZ, UR11, RZ, P0, !PT ;  /* 0x0000000bff037c10 */ /* 0x000fca00087fe4ff */
[----:B-1----:R0:W-:Y:S02]  /*0110*/  STG.E.U8 desc[UR6][R2.64], RZ ;  /* 0x000000ff02007986 */ /* 0x0021e4000c101106 */
[----:B0-----:R-:W-:-:S05]  /*0120*/  IMAD R2, R0, UR8, RZ ;  /* 0x0000000800027c24 */ /* 0x001fca000f8e02ff */
[----:B------:R-:W-:-:S13]  /*0130*/  ISETP.GT.U32.AND P0, PT, R2, UR9, PT ;  /* 0x0000000902007c0c */ /* 0x000fda000bf04070 */
[----:B------:R-:W-:Y:S05]  /*0140*/  @!P0 BRA `(.L_x_0) ;  /* 0xfffffffc00e48947 */ /* 0x000fea000383ffff */
[----:B------:R-:W-:Y:S05]  /*0150*/  EXIT ;  /* 0x000000000000794d */ /* 0x000fea0003800000 */
.L_x_1:
[----:B------:R-:W-:-:S00]  /*0160*/  BRA `(.L_x_1) ;  /* 0xfffffffc00fc7947 */ /* 0x000fc0000383ffff */
[----:B------:R-:W-:-:S00]  /*0170*/  NOP ;  /* 0x0000000000007918 */ /* 0x000fc00000000000 */
        /* <DEDUP_REMOVED lines=8> */
.L_x_4:


//--------------------- .text._Z10initKernelPcj   --------------------------
	.section	.text._Z10initKernelPcj,"ax",@progbits
	.align	128
        .global         _Z10initKernelPcj
        .type           _Z10initKernelPcj,@function
        .size           _Z10initKernelPcj,(.L_x_5 - _Z10initKernelPcj)
        .other          _Z10initKernelPcj,@"STO_CUDA_ENTRY STV_DEFAULT"
_Z10initKernelPcj:
.text._Z10initKernelPcj:
[----:B------:R-:W-:Y:S01]  /*0000*/  LDC R1, c[0x0][0x37c] ;  /* 0x0000df00ff017b82 */ /* 0x000fe20000000800 */
[----:B------:R-:W0:Y:S07]  /*0010*/  S2R R0, SR_TID.X ;  /* 0x0000000000007919 */ /* 0x000e2e0000002100 */
[----:B------:R-:W0:Y:S01]  /*0020*/  S2UR UR4, SR_CTAID.X ;  /* 0x00000000000479c3 */ /* 0x000e220000002500 */
[----:B------:R-:W1:Y:S07]  /*0030*/  LDCU UR5, c[0x0][0x388] ;  /* 0x00007100ff0577ac */ /* 0x000e6e0008000800 */
[----:B------:R-:W0:Y:S02]  /*0040*/  LDC R5, c[0x0][0x360] ;  /* 0x0000d800ff057b82 */ /* 0x000e240000000800 */
[----:B0-----:R-:W-:-:S05]  /*0050*/  IMAD R0, R5, UR4, R0 ;  /* 0x0000000405007c24 */ /* 0x001fca000f8e0200 */
[----:B-1----:R-:W-:-:S13]  /*0060*/  ISETP.GT.U32.AND P0, PT, R0, UR5, PT ;  /* 0x0000000500007c0c */ /* 0x002fda000bf04070 */
[----:B------:R-:W-:Y:S05]  /*0070*/  @P0 EXIT ;  /* 0x000000000000094d */ /* 0x000fea0003800000 */
[----:B------:R-:W0:Y:S01]  /*0080*/  LDCU UR4, c[0x0][0x370] ;  /* 0x00006e00ff0477ac */ /* 0x000e220008000800 */
[----:B------:R-:W1:Y:S01]  /*0090*/  LDCU.64 UR6, c[0x0][0x358] ;  /* 0x00006b00ff0677ac */ /* 0x000e620008000a00 */
[----:B------:R-:W2:Y:S01]  /*00a0*/  LDCU UR5, c[0x0][0x388] ;  /* 0x00007100ff0577ac */ /* 0x000ea20008000800 */
[----:B------:R-:W3:Y:S01]  /*00b0*/  LDCU.64 UR8, c[0x0][0x380] ;  /* 0x00007000ff0877ac */ /* 0x000ee20008000a00 */
[----:B0-----:R-:W-:-:S07]  /*00c0*/  IMAD R5, R5, UR4, RZ ;  /* 0x0000000405057c24 */ /* 0x001fce000f8e02ff */
.L_x_2:
[C---:B------:R-:W-:Y:S01]  /*00d0*/  ISETP.GT.U32.AND P0, PT, R0.reuse, 0x1, PT ;  /* 0x000000010000780c */ /* 0x040fe20003f04070 */
[----:B------:R-:W-:Y:S01]  /*00e0*/  IMAD.MOV.U32 R4, RZ, RZ, 0x1 ;  /* 0x00000001ff047424 */ /* 0x000fe200078e00ff */
[----:B---3--:R-:W-:Y:S01]  /*00f0*/  IADD3 R2, P1, PT, R0, UR8, RZ ;  /* 0x0000000800027c10 */ /* 0x008fe2000ff3e0ff */
[----:B------:R-:W-:-:S03]  /*0100*/  IMAD.IADD R0, R5, 0x1, R0 ;  /* 0x0000000105007824 */ /* 0x000fc600078e0200 */
[----:B------:R-:W-:-:S07]  /*0110*/  IADD3.X R3, PT, PT, RZ, UR9, RZ, P1, !PT ;  /* 0x00000009ff037c10 */ /* 0x000fce0008ffe4ff */
[----:B-1----:R0:W-:Y:S04]  /*0120*/  @!P0 STG.E.U8 desc[UR6][R2.64], RZ ;  /* 0x000000ff02008986 */ /* 0x0021e8000c101106 */
[----:B------:R0:W-:Y:S01]  /*0130*/  @P0 STG.E.U8 desc[UR6][R2.64], R4 ;  /* 0x0000000402000986 */ /* 0x0001e2000c101106 */
[----:B--2---:R-:W-:-:S13]  /*0140*/  ISETP.GT.U32.AND P0, PT, R0, UR5, PT ;  /* 0x0000000500007c0c */ /* 0x004fda000bf04070 */
[----:B0-----:R-:W-:Y:S05]  /*0150*/  @!P0 BRA `(.L_x_2) ;  /* 0xfffffffc00dc8947 */ /* 0x001fea000383ffff */
[----:B------:R-:W-:Y:S05]  /*0160*/  EXIT ;  /* 0x000000000000794d */ /* 0x000fea0003800000 */
.L_x_3:
        /* <DEDUP_REMOVED lines=9> */
.L_x_5:


//--------------------- .nv.shared.reserved.0     --------------------------
	.section	.nv.shared.reserved.0,"aw",@nobits
	.weak		__nv_reservedSMEM_offset_0_alias
	.size		__nv_reservedSMEM_offset_0_alias, 0, 64
	.other		__nv_reservedSMEM_offset_0_alias,@"STO_CUDA_RESERVED_SHARED STV_DEFAULT"
__nv_reservedSMEM_offset_0_alias:
	.zero		0
	.zero		64


//--------------------- .nv.constant0._Z11sieveKernelPcjj --------------------------
	.section	.nv.constant0._Z11sieveKernelPcjj,"a",@progbits
	.sectionflags	@""
	.align	4
.nv.constant0._Z11sieveKernelPcjj:
	.zero		912


//--------------------- .nv.constant0._Z10initKernelPcj --------------------------
	.section	.nv.constant0._Z10initKernelPcj,"a",@progbits
	.sectionflags	@""
	.align	4
.nv.constant0._Z10initKernelPcj:
	.zero		908


//--------------------- SYMBOLS --------------------------

	.type		.nv.reservedSmem.offset0,@object
	.size		.nv.reservedSmem.offset0,0x4
